	.headerflags	@"EF_CUDA_TEXMODE_UNIFIED EF_CUDA_64BIT_ADDRESS EF_CUDA_ACCELERATORS EF_CUDA_SM90 EF_CUDA_VIRTUAL_SM(EF_CUDA_SM90)"
	.elftype	@"ET_EXEC"


//--------------------- .nv.info                  --------------------------
	.section	.nv.info,"",@"SHT_CUDA_INFO"
	.align	4


	//----- nvinfo : EIATTR_REGCOUNT
	.align		4
        /*0000*/ 	.byte	0x04, 0x2f
        /*0002*/ 	.short	(.L_3 - .L_2)
	.align		4
.L_2:
        /*0004*/ 	.word	index@(triton_poi_fused__native_batch_norm_legit_no_training_relu_24)
        /*0008*/ 	.word	0x00000011


	//----- nvinfo : EIATTR_MIN_STACK_SIZE
	.align		4
.L_3:
        /*000c*/ 	.byte	0x04, 0x12
        /*000e*/ 	.short	(.L_5 - .L_4)
	.align		4
.L_4:
        /*0010*/ 	.word	index@(triton_poi_fused__native_batch_norm_legit_no_training_relu_24)
        /*0014*/ 	.word	0x00000000


	//----- nvinfo : EIATTR_FRAME_SIZE
	.align		4
.L_5:
        /*0018*/ 	.byte	0x04, 0x11
        /*001a*/ 	.short	(.L_7 - .L_6)
	.align		4
.L_6:
        /*001c*/ 	.word	index@(triton_poi_fused__native_batch_norm_legit_no_training_relu_24)
        /*0020*/ 	.word	0x00000000


	//----- nvinfo : EIATTR_MIN_STACK_SIZE
	.align		4
.L_7:
        /*0024*/ 	.byte	0x04, 0x12
        /*0026*/ 	.short	(.L_9 - .L_8)
	.align		4
.L_8:
        /*0028*/ 	.word	index@(triton_poi_fused__native_batch_norm_legit_no_training_relu_24)
        /*002c*/ 	.word	0x00000000
.L_9:


//--------------------- .nv.info.triton_poi_fused__native_batch_norm_legit_no_training_relu_24 --------------------------
	.section	.nv.info.triton_poi_fused__native_batch_norm_legit_no_training_relu_24,"",@"SHT_CUDA_INFO"
	.sectionflags	@""
	.align	4


	//----- nvinfo : EIATTR_CUDA_API_VERSION
	.align		4
        /*0000*/ 	.byte	0x04, 0x37
        /*0002*/ 	.short	(.L_11 - .L_10)
.L_10:
        /*0004*/ 	.word	0x0000007c


	//----- nvinfo : EIATTR_KPARAM_INFO
	.align		4
.L_11:
        /*0008*/ 	.byte	0x04, 0x17
        /*000a*/ 	.short	(.L_13 - .L_12)
.L_12:
        /*000c*/ 	.word	0x00000000
        /*0010*/ 	.short	0x0006
        /*0012*/ 	.short	0x0030
        /*0014*/ 	.byte	0x00, 0xf0, 0x11, 0x00


	//----- nvinfo : EIATTR_KPARAM_INFO
	.align		4
.L_13:
        /*0018*/ 	.byte	0x04, 0x17
        /*001a*/ 	.short	(.L_15 - .L_14)
.L_14:
        /*001c*/ 	.word	0x00000000
        /*0020*/ 	.short	0x0005
        /*0022*/ 	.short	0x0028
        /*0024*/ 	.byte	0x00, 0xf4, 0x21, 0x00


	//----- nvinfo : EIATTR_KPARAM_INFO
	.align		4
.L_15:
        /*0028*/ 	.byte	0x04, 0x17
        /*002a*/ 	.short	(.L_17 - .L_16)
.L_16:
        /*002c*/ 	.word	0x00000000
        /*0030*/ 	.short	0x0004
        /*0032*/ 	.short	0x0020
        /*0034*/ 	.byte	0x00, 0xf4, 0x21, 0x00


	//----- nvinfo : EIATTR_KPARAM_INFO
	.align		4
.L_17:
        /*0038*/ 	.byte	0x04, 0x17
        /*003a*/ 	.short	(.L_19 - .L_18)
.L_18:
        /*003c*/ 	.word	0x00000000
        /*0040*/ 	.short	0x0003
        /*0042*/ 	.short	0x0018
        /*0044*/ 	.byte	0x00, 0xf4, 0x21, 0x00


	//----- nvinfo : EIATTR_KPARAM_INFO
	.align		4
.L_19:
        /*0048*/ 	.byte	0x04, 0x17
        /*004a*/ 	.short	(.L_21 - .L_20)
.L_20:
        /*004c*/ 	.word	0x00000000
        /*0050*/ 	.short	0x0002
        /*0052*/ 	.short	0x0010
        /*0054*/ 	.byte	0x00, 0xf4, 0x21, 0x00


	//----- nvinfo : EIATTR_KPARAM_INFO
	.align		4
.L_21:
        /*0058*/ 	.byte	0x04, 0x17
        /*005a*/ 	.short	(.L_23 - .L_22)
.L_22:
        /*005c*/ 	.word	0x00000000
        /*0060*/ 	.short	0x0001
        /*0062*/ 	.short	0x0008
        /*0064*/ 	.byte	0x00, 0xf4, 0x21, 0x00


	//----- nvinfo : EIATTR_KPARAM_INFO
	.align		4
.L_23:
        /*0068*/ 	.byte	0x04, 0x17
        /*006a*/ 	.short	(.L_25 - .L_24)
.L_24:
        /*006c*/ 	.word	0x00000000
        /*0070*/ 	.short	0x0000
        /*0072*/ 	.short	0x0000
        /*0074*/ 	.byte	0x00, 0xf4, 0x21, 0x00


	//----- nvinfo : EIATTR_SPARSE_MMA_MASK
	.align		4
.L_25:
        /*0078*/ 	.byte	0x03, 0x50
        /*007a*/ 	.short	0x0000


	//----- nvinfo : EIATTR_MAXREG_COUNT
	.align		4
        /*007c*/ 	.byte	0x03, 0x1b
        /*007e*/ 	.short	0x00ff


	//----- nvinfo : EIATTR_EXIT_INSTR_OFFSETS
	.align		4
        /*0080*/ 	.byte	0x04, 0x1c
        /*0082*/ 	.short	(.L_27 - .L_26)


	//   ....[0]....
.L_26:
        /*0084*/ 	.word	0x00000360


	//----- nvinfo : EIATTR_REQNTID
	.align		4
.L_27:
        /*0088*/ 	.byte	0x04, 0x10
        /*008a*/ 	.short	(.L_29 - .L_28)
.L_28:
        /*008c*/ 	.word	0x00000080
        /*0090*/ 	.word	0x00000001
        /*0094*/ 	.word	0x00000001


	//----- nvinfo : EIATTR_CBANK_PARAM_SIZE
	.align		4
.L_29:
        /*0098*/ 	.byte	0x03, 0x19
        /*009a*/ 	.short	0x0034


	//----- nvinfo : EIATTR_PARAM_CBANK
	.align		4
        /*009c*/ 	.byte	0x04, 0x0a
        /*009e*/ 	.short	(.L_31 - .L_30)
	.align		4
.L_30:
        /*00a0*/ 	.word	index@(.nv.constant0.triton_poi_fused__native_batch_norm_legit_no_training_relu_24)
        /*00a4*/ 	.short	0x0210
        /*00a6*/ 	.short	0x0034


	//----- nvinfo : EIATTR_SW_WAR
	.align		4
.L_31:
        /*00a8*/ 	.byte	0x04, 0x36
        /*00aa*/ 	.short	(.L_33 - .L_32)
.L_32:
        /*00ac*/ 	.word	0x00000008
.L_33:


//--------------------- .nv.callgraph             --------------------------
	.section	.nv.callgraph,"",@"SHT_CUDA_CALLGRAPH"
	.align	4
	.sectionentsize	8
	.align		4
        /*0000*/ 	.word	0x00000000
	.align		4
        /*0004*/ 	.word	0xffffffff
	.align		4
        /*0008*/ 	.word	0x00000000
	.align		4
        /*000c*/ 	.word	0xfffffffe
	.align		4
        /*0010*/ 	.word	0x00000000
	.align		4
        /*0014*/ 	.word	0xfffffffd
	.align		4
        /*0018*/ 	.word	0x00000000
	.align		4
        /*001c*/ 	.word	0xfffffffc


//--------------------- .nv.constant4             --------------------------
	.section	.nv.constant4,"a",@progbits
	.align	8
	.align		8
.nv.constant4:
        /*0000*/ 	.dword	_$_str
	.align		8
        /*0008*/ 	.dword	_$_str_$_2


//--------------------- .text.triton_poi_fused__native_batch_norm_legit_no_training_relu_24 --------------------------
	.section	.text.triton_poi_fused__native_batch_norm_legit_no_training_relu_24,"ax",@progbits
	.align	128
        .global         triton_poi_fused__native_batch_norm_legit_no_training_relu_24
        .type           triton_poi_fused__native_batch_norm_legit_no_training_relu_24,@function
        .size           triton_poi_fused__native_batch_norm_legit_no_training_relu_24,(.L_x_1 - triton_poi_fused__native_batch_norm_legit_no_training_relu_24)
        .other          triton_poi_fused__native_batch_norm_legit_no_training_relu_24,@"STO_CUDA_ENTRY STV_DEFAULT"
triton_poi_fused__native_batch_norm_legit_no_training_relu_24:
.text.triton_poi_fused__native_batch_norm_legit_no_training_relu_24:
[----:B------:R-:W-:Y:S01]  /*0000*/  LDC R1, c[0x0][0x28] ;  /* 0x00000a00ff017b82 */ /* 0x000fe20000000800 */
[----:B------:R-:W1:Y:S07]  /*0010*/  S2R R0, SR_TID.X ;  /* 0x0000000000007919 */ /* 0x000e6e0000002100 */
[----:B------:R-:W2:Y:S01]  /*0020*/  LDC.64 R6, c[0x0][0x220] ;  /* 0x00008800ff067b82 */ /* 0x000ea20000000a00 */
[----:B------:R-:W-:Y:S01]  /*0030*/  ULDC.64 UR4, c[0x0][0x208] ;  /* 0x0000820000047ab9 */ /* 0x000fe20000000a00 */
[----:B------:R-:W3:Y:S06]  /*0040*/  S2R R5, SR_CTAID.X ;  /* 0x0000000000057919 */ /* 0x000eec0000002500 */
[----:B------:R-:W4:Y:S08]  /*0050*/  LDC.64 R8, c[0x0][0x228] ;  /* 0x00008a00ff087b82 */ /* 0x000f300000000a00 */
[----:B------:R-:W5:Y:S01]  /*0060*/  LDC.64 R10, c[0x0][0x230] ;  /* 0x00008c00ff0a7b82 */ /* 0x000f620000000a00 */
[----:B-1----:R-:W-:-:S02]  /*0070*/  SHF.L.U32 R0, R0, 0x1, RZ ;  /* 0x0000000100007819 */ /* 0x002fc400000006ff */
[----:B---3--:R-:W-:Y:S02]  /*0080*/  SHF.R.S32.HI R3, RZ, 0x17, R5 ;  /* 0x00000017ff037819 */ /* 0x008fe40000011405 */
[----:B------:R-:W-:Y:S02]  /*0090*/  LOP3.LUT R0, R0, 0xfe, RZ, 0xc0, !PT ;  /* 0x000000fe00007812 */ /* 0x000fe400078ec0ff */
[----:B------:R-:W-:Y:S02]  /*00a0*/  SGXT R3, R3, 0x1 ;  /* 0x000000010303781a */ /* 0x000fe40000000200 */
[----:B------:R-:W-:-:S04]  /*00b0*/  LEA R0, R5, R0, 0x8 ;  /* 0x0000000005007211 */ /* 0x000fc800078e40ff */
[----:B------:R-:W-:-:S04]  /*00c0*/  LEA.HI R3, R3, R0, RZ, 0x2 ;  /* 0x0000000003037211 */ /* 0x000fc800078f10ff */
[----:B------:R-:W-:-:S05]  /*00d0*/  SHF.R.S32.HI R3, RZ, 0x2, R3 ;  /* 0x00000002ff037819 */ /* 0x000fca0000011403 */
[----:B------:R-:W-:-:S05]  /*00e0*/  IMAD.HI R2, R3, 0x2aaaaaab, RZ ;  /* 0x2aaaaaab03027827 */ /* 0x000fca00078e02ff */
[----:B------:R-:W-:-:S04]  /*00f0*/  SHF.R.U32.HI R5, RZ, 0x1f, R2 ;  /* 0x0000001fff057819 */ /* 0x000fc80000011602 */
[----:B------:R-:W-:Y:S02]  /*0100*/  LEA.HI R2, R2, R5, RZ, 0x19 ;  /* 0x0000000502027211 */ /* 0x000fe400078fc8ff */
[----:B------:R-:W1:Y:S03]  /*0110*/  LDC.64 R4, c[0x0][0x218] ;  /* 0x00008600ff047b82 */ /* 0x000e660000000a00 */
[----:B------:R-:W-:-:S04]  /*0120*/  IMAD R13, R2, -0x300, R3 ;  /* 0xfffffd00020d7824 */ /* 0x000fc800078e0203 */
[C---:B--2---:R-:W-:Y:S01]  /*0130*/  IMAD.WIDE R6, R13.reuse, 0x4, R6 ;  /* 0x000000040d067825 */ /* 0x044fe200078e0206 */
[----:B------:R-:W2:Y:S05]  /*0140*/  LDC.64 R2, c[0x0][0x210] ;  /* 0x00008400ff027b82 */ /* 0x000eaa0000000a00 */
[----:B------:R-:W3:Y:S01]  /*0150*/  LDG.E.EL R6, desc[UR4][R6.64] ;  /* 0x0000000406067981 */ /* 0x000ee2000c2e1900 */
[----:B----4-:R-:W-:-:S04]  /*0160*/  IMAD.WIDE R8, R13, 0x4, R8 ;  /* 0x000000040d087825 */ /* 0x010fc800078e0208 */
[C---:B-----5:R-:W-:Y:S02]  /*0170*/  IMAD.WIDE R10, R13.reuse, 0x4, R10 ;  /* 0x000000040d0a7825 */ /* 0x060fe400078e020a */
[----:B------:R-:W4:Y:S02]  /*0180*/  LDG.E.EL R8, desc[UR4][R8.64] ;  /* 0x0000000408087981 */ /* 0x000f24000c2e1900 */
[----:B-1----:R-:W-:Y:S02]  /*0190*/  IMAD.WIDE R4, R13, 0x4, R4 ;  /* 0x000000040d047825 */ /* 0x002fe400078e0204 */
[----:B------:R-:W4:Y:S04]  /*01a0*/  LDG.E.EL R11, desc[UR4][R10.64] ;  /* 0x000000040a0b7981 */ /* 0x000f28000c2e1900 */
[----:B------:R1:W5:Y:S01]  /*01b0*/  LDG.E.EL R12, desc[UR4][R4.64] ;  /* 0x00000004040c7981 */ /* 0x000362000c2e1900 */
[----:B--2---:R-:W-:-:S06]  /*01c0*/  IMAD.WIDE R2, R0, 0x4, R2 ;  /* 0x0000000400027825 */ /* 0x004fcc00078e0202 */
[----:B------:R-:W5:Y:S01]  /*01d0*/  LDG.E.64 R2, desc[UR4][R2.64] ;  /* 0x0000000402027981 */ /* 0x000f62000c1e1b00 */
[----:B------:R-:W-:Y:S01]  /*01e0*/  HFMA2.MMA R14, -RZ, RZ, 1.625, 0 ;  /* 0x3e800000ff0e7435 */ /* 0x000fe200000001ff */
[----:B-1----:R-:W1:Y:S02]  /*01f0*/  LDC.64 R4, c[0x0][0x238] ;  /* 0x00008e00ff047b82 */ /* 0x002e640000000a00 */
[----:B-1----:R-:W-:-:S04]  /*0200*/  IMAD.WIDE R4, R0, 0x4, R4 ;  /* 0x0000000400047825 */ /* 0x002fc800078e0204 */
[----:B---3--:R-:W-:-:S04]  /*0210*/  FADD R6, R6, 9.9999997473787516356e-06 ;  /* 0x3727c5ac06067421 */ /* 0x008fc80000000000 */
[----:B------:R-:W1:Y:S02]  /*0220*/  MUFU.SQRT R7, R6 ;  /* 0x0000000600077308 */ /* 0x000e640000002000 */
[C---:B-1----:R-:W-:Y:S02]  /*0230*/  FSETP.GT.AND P0, PT, R7.reuse, 8.50705917302346158658e+37, PT ;  /* 0x7e8000000700780b */ /* 0x042fe40003f04000 */
[----:B------:R-:W-:-:S11]  /*0240*/  FSETP.GEU.AND P1, PT, R7, 1.175494350822287508e-38, PT ;  /* 0x008000000700780b */ /* 0x000fd60003f2e000 */
[----:B------:R-:W-:-:S04]  /*0250*/  @P0 FMUL R7, R7, 0.25 ;  /* 0x3e80000007070820 */ /* 0x000fc80000400000 */
[----:B------:R-:W-:-:S06]  /*0260*/  @!P1 FMUL R7, R7, 16777216 ;  /* 0x4b80000007079820 */ /* 0x000fcc0000400000 */
[----:B------:R-:W1:Y:S01]  /*0270*/  MUFU.RCP R7, R7 ;  /* 0x0000000700077308 */ /* 0x000e620000001000 */
[----:B------:R-:W-:Y:S01]  /*0280*/  FSEL R14, R14, 1, P0 ;  /* 0x3f8000000e0e7808 */ /* 0x000fe20000000000 */
[----:B-----5:R-:W-:-:S04]  /*0290*/  FADD R2, R2, -R12 ;  /* 0x8000000c02027221 */ /* 0x020fc80000000000 */
[----:B------:R-:W-:Y:S01]  /*02a0*/  @!P1 FMUL R14, R14, 16777216 ;  /* 0x4b8000000e0e9820 */ /* 0x000fe20000400000 */
[----:B------:R-:W-:-:S03]  /*02b0*/  FADD R3, R3, -R12 ;  /* 0x8000000c03037221 */ /* 0x000fc60000000000 */
[----:B-1----:R-:W-:-:S04]  /*02c0*/  FMUL R14, R7, R14 ;  /* 0x0000000e070e7220 */ /* 0x002fc80000400000 */
[-C--:B------:R-:W-:Y:S01]  /*02d0*/  FMUL R2, R2, R14.reuse ;  /* 0x0000000e02027220 */ /* 0x080fe20000400000 */
[----:B------:R-:W-:-:S03]  /*02e0*/  FMUL R14, R3, R14 ;  /* 0x0000000e030e7220 */ /* 0x000fc60000400000 */
[C-C-:B----4-:R-:W-:Y:S01]  /*02f0*/  FFMA R2, R8.reuse, R2, R11.reuse ;  /* 0x0000000208027223 */ /* 0x150fe2000000000b */
[----:B------:R-:W-:-:S04]  /*0300*/  FFMA R14, R8, R14, R11 ;  /* 0x0000000e080e7223 */ /* 0x000fc8000000000b */
[----:B------:R-:W-:Y:S02]  /*0310*/  FSETP.GEU.AND P0, PT, R2, RZ, PT ;  /* 0x000000ff0200720b */ /* 0x000fe40003f0e000 */
[----:B------:R-:W-:Y:S02]  /*0320*/  FSETP.GEU.AND P1, PT, R14, RZ, PT ;  /* 0x000000ff0e00720b */ /* 0x000fe40003f2e000 */
[----:B------:R-:W-:Y:S02]  /*0330*/  FSEL R2, R2, RZ, P0 ;  /* 0x000000ff02027208 */ /* 0x000fe40000000000 */
[----:B------:R-:W-:-:S05]  /*0340*/  FSEL R3, R14, RZ, P1 ;  /* 0x000000ff0e037208 */ /* 0x000fca0000800000 */
[----:B------:R-:W-:Y:S01]  /*0350*/  STG.E.64 desc[UR4][R4.64], R2 ;  /* 0x0000000204007986 */ /* 0x000fe2000c101b04 */
[----:B------:R-:W-:Y:S05]  /*0360*/  EXIT ;  /* 0x000000000000794d */ /* 0x000fea0003800000 */
.L_x_0:
[----:B------:R-:W-:-:S00]  /*0370*/  BRA `(.L_x_0) ;  /* 0xfffffffc00fc7947 */ /* 0x000fc0000383ffff */
[----:B------:R-:W-:-:S00]  /*0380*/  NOP ;  /* 0x0000000000007918 */ /* 0x000fc00000000000 */
[----:B------:R-:W-:-:S00]  /*0390*/  NOP ;  /* 0x0000000000007918 */ /* 0x000fc00000000000 */
[----:B------:R-:W-:-:S00]  /*03a0*/  NOP ;  /* 0x0000000000007918 */ /* 0x000fc00000000000 */
[----:B------:R-:W-:-:S00]  /*03b0*/  NOP ;  /* 0x0000000000007918 */ /* 0x000fc00000000000 */
[----:B------:R-:W-:-:S00]  /*03c0*/  NOP ;  /* 0x0000000000007918 */ /* 0x000fc00000000000 */
[----:B------:R-:W-:-:S00]  /*03d0*/  NOP ;  /* 0x0000000000007918 */ /* 0x000fc00000000000 */
[----:B------:R-:W-:-:S00]  /*03e0*/  NOP ;  /* 0x0000000000007918 */ /* 0x000fc00000000000 */
[----:B------:R-:W-:-:S00]  /*03f0*/  NOP ;  /* 0x0000000000007918 */ /* 0x000fc00000000000 */
.L_x_1:


//--------------------- .nv.global.init           --------------------------
	.section	.nv.global.init,"aw",@progbits
.nv.global.init:
	.type		_$_str,@object
	.size		_$_str,(_$_str_$_2 - _$_str)
_$_str:
        /*0000*/ 	.byte	0x5f, 0x5f, 0x43, 0x55, 0x44, 0x41, 0x5f, 0x46, 0x54, 0x5a, 0x00
	.type		_$_str_$_2,@object
	.size		_$_str_$_2,(.L_1 - _$_str_$_2)
_$_str_$_2:
        /*000b*/ 	.byte	0x5f, 0x5f, 0x43, 0x55, 0x44, 0x41, 0x5f, 0x50, 0x52, 0x45, 0x43, 0x5f, 0x53, 0x51, 0x52, 0x54
        /*001b*/ 	.byte	0x00
.L_1:


//--------------------- .nv.constant0.triton_poi_fused__native_batch_norm_legit_no_training_relu_24 --------------------------
	.section	.nv.constant0.triton_poi_fused__native_batch_norm_legit_no_training_relu_24,"a",@progbits
	.sectionflags	@""
	.align	4
.nv.constant0.triton_poi_fused__native_batch_norm_legit_no_training_relu_24:
	.zero		580
